//
// Generated by NVIDIA NVVM Compiler
//
// Compiler Build ID: CL-36424714
// Cuda compilation tools, release 13.0, V13.0.88
// Based on NVVM 20.0.0
//

.version 9.0
.target sm_100
.address_size 64

	// .globl	_Z15matrixMulKernelPfS_S_i

.visible .entry _Z15matrixMulKernelPfS_S_i(
	.param .u64 .ptr .align 1 _Z15matrixMulKernelPfS_S_i_param_0,
	.param .u64 .ptr .align 1 _Z15matrixMulKernelPfS_S_i_param_1,
	.param .u64 .ptr .align 1 _Z15matrixMulKernelPfS_S_i_param_2,
	.param .u32 _Z15matrixMulKernelPfS_S_i_param_3
)
{
	.reg .pred 	%p<10>;
	.reg .b32 	%r<81>;
	.reg .b32 	%f<67>;
	.reg .b64 	%rd<48>;

	ld.param.u64 	%rd5, [_Z15matrixMulKernelPfS_S_i_param_0];
	ld.param.u64 	%rd6, [_Z15matrixMulKernelPfS_S_i_param_1];
	ld.param.u64 	%rd4, [_Z15matrixMulKernelPfS_S_i_param_2];
	ld.param.u32 	%r44, [_Z15matrixMulKernelPfS_S_i_param_3];
	cvta.to.global.u64 	%rd1, %rd6;
	cvta.to.global.u64 	%rd2, %rd5;
	mov.u32 	%r45, %ntid.x;
	mov.u32 	%r46, %ctaid.x;
	mov.u32 	%r47, %tid.x;
	mad.lo.s32 	%r1, %r45, %r46, %r47;
	mov.u32 	%r48, %ntid.y;
	mov.u32 	%r49, %ctaid.y;
	mul.lo.s32 	%r2, %r48, %r49;
	mov.u32 	%r3, %tid.y;
	add.s32 	%r50, %r2, %r3;
	max.s32 	%r51, %r1, %r50;
	setp.ge.s32 	%p1, %r51, %r44;
	@%p1 bra 	$L__BB0_13;
	mul.lo.s32 	%r5, %r44, %r1;
	and.b32  	%r6, %r44, 7;
	setp.lt.u32 	%p2, %r44, 8;
	mov.f32 	%f66, 0f00000000;
	mov.b32 	%r79, 0;
	@%p2 bra 	$L__BB0_4;
	and.b32  	%r79, %r44, 2147483640;
	neg.s32 	%r77, %r79;
	add.s32 	%r53, %r3, %r44;
	add.s32 	%r76, %r53, %r2;
	shl.b32 	%r10, %r44, 3;
	shl.b32 	%r54, %r44, 1;
	add.s32 	%r75, %r50, %r54;
	mad.lo.s32 	%r74, %r44, 3, %r50;
	shl.b32 	%r55, %r44, 2;
	add.s32 	%r73, %r50, %r55;
	mad.lo.s32 	%r72, %r44, 5, %r50;
	mad.lo.s32 	%r71, %r44, 6, %r50;
	mad.lo.s32 	%r70, %r44, 7, %r50;
	add.s64 	%rd3, %rd2, 16;
	mov.f32 	%f66, 0f00000000;
	mov.u32 	%r68, %r5;
	mov.u32 	%r69, %r50;
$L__BB0_3:
	.pragma "nounroll";
	mul.wide.s32 	%rd7, %r68, 4;
	add.s64 	%rd8, %rd3, %rd7;
	ld.global.f32 	%f16, [%rd8+-16];
	mul.wide.u32 	%rd9, %r69, 4;
	add.s64 	%rd10, %rd1, %rd9;
	ld.global.f32 	%f17, [%rd10];
	fma.rn.f32 	%f18, %f16, %f17, %f66;
	ld.global.f32 	%f19, [%rd8+-12];
	mul.wide.u32 	%rd11, %r76, 4;
	add.s64 	%rd12, %rd1, %rd11;
	ld.global.f32 	%f20, [%rd12];
	fma.rn.f32 	%f21, %f19, %f20, %f18;
	ld.global.f32 	%f22, [%rd8+-8];
	mul.wide.u32 	%rd13, %r75, 4;
	add.s64 	%rd14, %rd1, %rd13;
	ld.global.f32 	%f23, [%rd14];
	fma.rn.f32 	%f24, %f22, %f23, %f21;
	ld.global.f32 	%f25, [%rd8+-4];
	mul.wide.u32 	%rd15, %r74, 4;
	add.s64 	%rd16, %rd1, %rd15;
	ld.global.f32 	%f26, [%rd16];
	fma.rn.f32 	%f27, %f25, %f26, %f24;
	ld.global.f32 	%f28, [%rd8];
	mul.wide.u32 	%rd17, %r73, 4;
	add.s64 	%rd18, %rd1, %rd17;
	ld.global.f32 	%f29, [%rd18];
	fma.rn.f32 	%f30, %f28, %f29, %f27;
	ld.global.f32 	%f31, [%rd8+4];
	mul.wide.u32 	%rd19, %r72, 4;
	add.s64 	%rd20, %rd1, %rd19;
	ld.global.f32 	%f32, [%rd20];
	fma.rn.f32 	%f33, %f31, %f32, %f30;
	ld.global.f32 	%f34, [%rd8+8];
	mul.wide.u32 	%rd21, %r71, 4;
	add.s64 	%rd22, %rd1, %rd21;
	ld.global.f32 	%f35, [%rd22];
	fma.rn.f32 	%f36, %f34, %f35, %f33;
	ld.global.f32 	%f37, [%rd8+12];
	mul.wide.u32 	%rd23, %r70, 4;
	add.s64 	%rd24, %rd1, %rd23;
	ld.global.f32 	%f38, [%rd24];
	fma.rn.f32 	%f66, %f37, %f38, %f36;
	add.s32 	%r77, %r77, 8;
	add.s32 	%r76, %r76, %r10;
	add.s32 	%r75, %r75, %r10;
	add.s32 	%r74, %r74, %r10;
	add.s32 	%r73, %r73, %r10;
	add.s32 	%r72, %r72, %r10;
	add.s32 	%r71, %r71, %r10;
	add.s32 	%r70, %r70, %r10;
	add.s32 	%r69, %r69, %r10;
	add.s32 	%r68, %r68, 8;
	setp.ne.s32 	%p3, %r77, 0;
	@%p3 bra 	$L__BB0_3;
$L__BB0_4:
	setp.eq.s32 	%p4, %r6, 0;
	@%p4 bra 	$L__BB0_12;
	and.b32  	%r38, %r44, 3;
	setp.lt.u32 	%p5, %r6, 4;
	@%p5 bra 	$L__BB0_7;
	add.s32 	%r56, %r79, %r5;
	mul.wide.s32 	%rd25, %r56, 4;
	add.s64 	%rd26, %rd2, %rd25;
	ld.global.f32 	%f40, [%rd26];
	mad.lo.s32 	%r57, %r79, %r44, %r50;
	mul.wide.u32 	%rd27, %r57, 4;
	add.s64 	%rd28, %rd1, %rd27;
	ld.global.f32 	%f41, [%rd28];
	fma.rn.f32 	%f42, %f40, %f41, %f66;
	ld.global.f32 	%f43, [%rd26+4];
	add.s32 	%r58, %r57, %r44;
	mul.wide.u32 	%rd29, %r58, 4;
	add.s64 	%rd30, %rd1, %rd29;
	ld.global.f32 	%f44, [%rd30];
	fma.rn.f32 	%f45, %f43, %f44, %f42;
	ld.global.f32 	%f46, [%rd26+8];
	add.s32 	%r59, %r58, %r44;
	mul.wide.u32 	%rd31, %r59, 4;
	add.s64 	%rd32, %rd1, %rd31;
	ld.global.f32 	%f47, [%rd32];
	fma.rn.f32 	%f48, %f46, %f47, %f45;
	ld.global.f32 	%f49, [%rd26+12];
	add.s32 	%r60, %r59, %r44;
	mul.wide.u32 	%rd33, %r60, 4;
	add.s64 	%rd34, %rd1, %rd33;
	ld.global.f32 	%f50, [%rd34];
	fma.rn.f32 	%f66, %f49, %f50, %f48;
	add.s32 	%r79, %r79, 4;
$L__BB0_7:
	setp.eq.s32 	%p6, %r38, 0;
	@%p6 bra 	$L__BB0_12;
	setp.eq.s32 	%p7, %r38, 1;
	@%p7 bra 	$L__BB0_10;
	add.s32 	%r61, %r79, %r5;
	mul.wide.s32 	%rd35, %r61, 4;
	add.s64 	%rd36, %rd2, %rd35;
	ld.global.f32 	%f52, [%rd36];
	mad.lo.s32 	%r62, %r79, %r44, %r50;
	mul.wide.u32 	%rd37, %r62, 4;
	add.s64 	%rd38, %rd1, %rd37;
	ld.global.f32 	%f53, [%rd38];
	fma.rn.f32 	%f54, %f52, %f53, %f66;
	ld.global.f32 	%f55, [%rd36+4];
	add.s32 	%r63, %r62, %r44;
	mul.wide.u32 	%rd39, %r63, 4;
	add.s64 	%rd40, %rd1, %rd39;
	ld.global.f32 	%f56, [%rd40];
	fma.rn.f32 	%f66, %f55, %f56, %f54;
	add.s32 	%r79, %r79, 2;
$L__BB0_10:
	and.b32  	%r64, %r44, 1;
	setp.eq.b32 	%p8, %r64, 1;
	not.pred 	%p9, %p8;
	@%p9 bra 	$L__BB0_12;
	add.s32 	%r65, %r79, %r5;
	mul.wide.s32 	%rd41, %r65, 4;
	add.s64 	%rd42, %rd2, %rd41;
	ld.global.f32 	%f57, [%rd42];
	mad.lo.s32 	%r66, %r79, %r44, %r50;
	mul.wide.u32 	%rd43, %r66, 4;
	add.s64 	%rd44, %rd1, %rd43;
	ld.global.f32 	%f58, [%rd44];
	fma.rn.f32 	%f66, %f57, %f58, %f66;
$L__BB0_12:
	add.s32 	%r67, %r5, %r50;
	cvta.to.global.u64 	%rd45, %rd4;
	mul.wide.s32 	%rd46, %r67, 4;
	add.s64 	%rd47, %rd45, %rd46;
	st.global.f32 	[%rd47], %f66;
$L__BB0_13:
	ret;

}
	// .globl	_Z10blurKernelPhS_ii
.visible .entry _Z10blurKernelPhS_ii(
	.param .u64 .ptr .align 1 _Z10blurKernelPhS_ii_param_0,
	.param .u64 .ptr .align 1 _Z10blurKernelPhS_ii_param_1,
	.param .u32 _Z10blurKernelPhS_ii_param_2,
	.param .u32 _Z10blurKernelPhS_ii_param_3
)
{
	.reg .pred 	%p<33>;
	.reg .b16 	%rs<4>;
	.reg .b32 	%r<86>;
	.reg .b64 	%rd<23>;

	ld.param.u64 	%rd7, [_Z10blurKernelPhS_ii_param_0];
	ld.param.u64 	%rd6, [_Z10blurKernelPhS_ii_param_1];
	ld.param.u32 	%r42, [_Z10blurKernelPhS_ii_param_2];
	ld.param.u32 	%r44, [_Z10blurKernelPhS_ii_param_3];
	cvta.to.global.u64 	%rd1, %rd7;
	mov.u32 	%r45, %ntid.x;
	mov.u32 	%r46, %ctaid.x;
	mov.u32 	%r47, %tid.x;
	mad.lo.s32 	%r1, %r45, %r46, %r47;
	mov.u32 	%r48, %ntid.y;
	mov.u32 	%r49, %ctaid.y;
	mov.u32 	%r50, %tid.y;
	mad.lo.s32 	%r51, %r48, %r49, %r50;
	setp.ge.s32 	%p3, %r1, %r42;
	setp.ge.s32 	%p4, %r51, %r44;
	or.pred  	%p5, %p3, %p4;
	@%p5 bra 	$L__BB1_21;
	setp.eq.s32 	%p6, %r51, 0;
	add.s32 	%r53, %r51, -1;
	mul.lo.s32 	%r3, %r53, %r42;
	setp.lt.s32 	%p7, %r1, 1;
	cvt.s64.s32 	%rd8, %r3;
	cvt.s64.s32 	%rd2, %r1;
	add.s64 	%rd9, %rd2, %rd8;
	add.s64 	%rd3, %rd1, %rd9;
	mov.b32 	%r70, 0;
	or.pred  	%p8, %p6, %p7;
	mov.u32 	%r71, %r70;
	@%p8 bra 	$L__BB1_3;
	ld.global.u8 	%r70, [%rd3+-1];
	mov.b32 	%r71, 1;
$L__BB1_3:
	setp.eq.s32 	%p9, %r51, 0;
	setp.lt.s32 	%p10, %r1, 0;
	or.pred  	%p11, %p9, %p10;
	@%p11 bra 	$L__BB1_5;
	add.s32 	%r55, %r1, %r3;
	cvt.s64.s32 	%rd10, %r55;
	add.s64 	%rd11, %rd1, %rd10;
	ld.global.u8 	%r56, [%rd11];
	add.s32 	%r70, %r70, %r56;
	add.s32 	%r71, %r71, 1;
$L__BB1_5:
	setp.eq.s32 	%p12, %r51, 0;
	add.s32 	%r57, %r1, 1;
	setp.lt.s32 	%p13, %r57, %r42;
	setp.gt.s32 	%p14, %r1, -2;
	and.pred  	%p1, %p13, %p14;
	not.pred 	%p16, %p1;
	or.pred  	%p17, %p12, %p16;
	@%p17 bra 	$L__BB1_7;
	ld.global.u8 	%r58, [%rd3+1];
	add.s32 	%r70, %r70, %r58;
	add.s32 	%r71, %r71, 1;
$L__BB1_7:
	setp.gt.s32 	%p18, %r1, 0;
	mul.lo.s32 	%r15, %r51, %r42;
	setp.le.s32 	%p19, %r1, %r42;
	and.pred  	%p2, %p19, %p18;
	cvt.s64.s32 	%rd12, %r15;
	add.s64 	%rd13, %rd2, %rd12;
	add.s64 	%rd4, %rd1, %rd13;
	not.pred 	%p20, %p2;
	@%p20 bra 	$L__BB1_9;
	ld.global.u8 	%r59, [%rd4+-1];
	add.s32 	%r70, %r70, %r59;
	add.s32 	%r71, %r71, 1;
$L__BB1_9:
	setp.lt.s32 	%p21, %r1, 0;
	@%p21 bra 	$L__BB1_11;
	add.s32 	%r60, %r1, %r15;
	cvt.s64.s32 	%rd14, %r60;
	add.s64 	%rd15, %rd1, %rd14;
	ld.global.u8 	%r61, [%rd15];
	add.s32 	%r70, %r70, %r61;
	add.s32 	%r71, %r71, 1;
$L__BB1_11:
	@%p16 bra 	$L__BB1_13;
	ld.global.u8 	%r62, [%rd4+1];
	add.s32 	%r70, %r70, %r62;
	add.s32 	%r71, %r71, 1;
$L__BB1_13:
	add.s32 	%r28, %r51, 1;
	setp.ge.u32 	%p23, %r28, %r44;
	add.s32 	%r29, %r15, %r42;
	cvt.s64.s32 	%rd16, %r29;
	add.s64 	%rd17, %rd2, %rd16;
	add.s64 	%rd5, %rd1, %rd17;
	or.pred  	%p25, %p23, %p20;
	@%p25 bra 	$L__BB1_15;
	ld.global.u8 	%r63, [%rd5+-1];
	add.s32 	%r70, %r70, %r63;
	add.s32 	%r71, %r71, 1;
$L__BB1_15:
	setp.ge.u32 	%p26, %r28, %r44;
	setp.lt.s32 	%p27, %r1, 0;
	or.pred  	%p28, %p26, %p27;
	@%p28 bra 	$L__BB1_17;
	add.s32 	%r64, %r1, %r29;
	cvt.s64.s32 	%rd18, %r64;
	add.s64 	%rd19, %rd1, %rd18;
	ld.global.u8 	%r65, [%rd19];
	add.s32 	%r70, %r70, %r65;
	add.s32 	%r71, %r71, 1;
$L__BB1_17:
	setp.ge.u32 	%p29, %r28, %r44;
	or.pred  	%p31, %p29, %p16;
	@%p31 bra 	$L__BB1_19;
	ld.global.u8 	%r66, [%rd5+1];
	add.s32 	%r70, %r70, %r66;
	add.s32 	%r71, %r71, 1;
$L__BB1_19:
	setp.eq.s32 	%p32, %r71, 0;
	@%p32 bra 	$L__BB1_21;
	cvt.u16.u32 	%rs1, %r70;
	cvt.u16.u32 	%rs2, %r71;
	div.u16 	%rs3, %rs1, %rs2;
	add.s32 	%r67, %r15, %r1;
	cvt.s64.s32 	%rd20, %r67;
	cvta.to.global.u64 	%rd21, %rd6;
	add.s64 	%rd22, %rd21, %rd20;
	st.global.u8 	[%rd22], %rs3;
$L__BB1_21:
	ret;

}


// ===== COMPILED SASS (sm_100) =====

	.target	sm_100

	.elftype	@"ET_EXEC"


//--------------------- .note.nv.tkinfo           --------------------------
	.section	.note.nv.tkinfo,"",@"SHT_NOTE"
	.sectionflags	@"SHF_NOTE_NV_TKINFO"
	.tkinfo
        /*0018*/ 	.word	0x00000002
        /*0030*/ 	.string	""
        /*0030*/ 	.string	"ptxas"
        /*0030*/ 	.string	"Cuda compilation tools, release 13.0, V13.0.88"
        /*0030*/ 	.string	"Build cuda_13.0.r13.0/compiler.36424714_0"
        /*0030*/ 	.string	"-arch sm_100 -m 64 "



//--------------------- .note.nv.cuinfo           --------------------------
	.section	.note.nv.cuinfo,"",@"SHT_NOTE"
	.sectionflags	@"SHF_NOTE_NV_CUINFO"
        /*0018*/ 	.short	0x0002
        /*001a*/ 	.short	0x0064
        /*001c*/ 	.short	0x0082
	.zero		2


//--------------------- .nv.info                  --------------------------
	.section	.nv.info,"",@"SHT_CUDA_INFO"
	.align	4


	//----- nvinfo : EIATTR_REGCOUNT
	.align		4
        /*0000*/ 	.byte	0x04, 0x2f
        /*0002*/ 	.short	(.L_1 - .L_0)
	.align		4
.L_0:
        /*0004*/ 	.word	index@(_Z15matrixMulKernelPfS_S_i)
        /*0008*/ 	.word	0x00000020


	//----- nvinfo : EIATTR_FRAME_SIZE
	.align		4
.L_1:
        /*000c*/ 	.byte	0x04, 0x11
        /*000e*/ 	.short	(.L_3 - .L_2)
	.align		4
.L_2:
        /*0010*/ 	.word	index@(_Z15matrixMulKernelPfS_S_i)
        /*0014*/ 	.word	0x00000000


	//----- nvinfo : EIATTR_REGCOUNT
	.align		4
.L_3:
        /*0018*/ 	.byte	0x04, 0x2f
        /*001a*/ 	.short	(.L_5 - .L_4)
	.align		4
.L_4:
        /*001c*/ 	.word	index@(_Z10blurKernelPhS_ii)
        /*0020*/ 	.word	0x00000018


	//----- nvinfo : EIATTR_FRAME_SIZE
	.align		4
.L_5:
        /*0024*/ 	.byte	0x04, 0x11
        /*0026*/ 	.short	(.L_7 - .L_6)
	.align		4
.L_6:
        /*0028*/ 	.word	index@($__internal_0_$__cuda_sm20_div_u16)
        /*002c*/ 	.word	0x00000000


	//----- nvinfo : EIATTR_FRAME_SIZE
	.align		4
.L_7:
        /*0030*/ 	.byte	0x04, 0x11
        /*0032*/ 	.short	(.L_9 - .L_8)
	.align		4
.L_8:
        /*0034*/ 	.word	index@(_Z10blurKernelPhS_ii)
        /*0038*/ 	.word	0x00000000


	//----- nvinfo : EIATTR_MIN_STACK_SIZE
	.align		4
.L_9:
        /*003c*/ 	.byte	0x04, 0x12
        /*003e*/ 	.short	(.L_11 - .L_10)
	.align		4
.L_10:
        /*0040*/ 	.word	index@(_Z10blurKernelPhS_ii)
        /*0044*/ 	.word	0x00000000


	//----- nvinfo : EIATTR_MIN_STACK_SIZE
	.align		4
.L_11:
        /*0048*/ 	.byte	0x04, 0x12
        /*004a*/ 	.short	(.L_13 - .L_12)
	.align		4
.L_12:
        /*004c*/ 	.word	index@(_Z15matrixMulKernelPfS_S_i)
        /*0050*/ 	.word	0x00000000
.L_13:


//--------------------- .nv.compat                --------------------------
	.section	.nv.compat,"",@"SHT_CUDA_COMPAT_INFO"
	.align	4
        /*0000*/ 	.byte	0x02, 0x09, 0x00, 0x00, 0x02, 0x02, 0x01, 0x00, 0x02, 0x05, 0x05, 0x00, 0x03, 0x07, 0x01, 0x01
        /*0010*/ 	.byte	0x02, 0x03, 0x00, 0x00, 0x02, 0x06, 0x01, 0x00, 0x04, 0x0b, 0x08, 0x00, 0x01, 0x00, 0x00, 0x00
        /*0020*/ 	.byte	0x00, 0x00, 0x00, 0x00


//--------------------- .nv.info._Z10blurKernelPhS_ii --------------------------
	.section	.nv.info._Z10blurKernelPhS_ii,"",@"SHT_CUDA_INFO"
	.sectionflags	@""
	.align	4


	//----- nvinfo : EIATTR_CUDA_API_VERSION
	.align		4
        /*0000*/ 	.byte	0x04, 0x37
        /*0002*/ 	.short	(.L_15 - .L_14)
.L_14:
        /*0004*/ 	.word	0x00000082


	//----- nvinfo : EIATTR_KPARAM_INFO
	.align		4
.L_15:
        /*0008*/ 	.byte	0x04, 0x17
        /*000a*/ 	.short	(.L_17 - .L_16)
.L_16:
        /*000c*/ 	.word	0x00000000
        /*0010*/ 	.short	0x0003
        /*0012*/ 	.short	0x0014
        /*0014*/ 	.byte	0x00, 0xf0, 0x11, 0x00


	//----- nvinfo : EIATTR_KPARAM_INFO
	.align		4
.L_17:
        /*0018*/ 	.byte	0x04, 0x17
        /*001a*/ 	.short	(.L_19 - .L_18)
.L_18:
        /*001c*/ 	.word	0x00000000
        /*0020*/ 	.short	0x0002
        /*0022*/ 	.short	0x0010
        /*0024*/ 	.byte	0x00, 0xf0, 0x11, 0x00


	//----- nvinfo : EIATTR_KPARAM_INFO
	.align		4
.L_19:
        /*0028*/ 	.byte	0x04, 0x17
        /*002a*/ 	.short	(.L_21 - .L_20)
.L_20:
        /*002c*/ 	.word	0x00000000
        /*0030*/ 	.short	0x0001
        /*0032*/ 	.short	0x0008
        /*0034*/ 	.byte	0x00, 0xf5, 0x21, 0x00


	//----- nvinfo : EIATTR_KPARAM_INFO
	.align		4
.L_21:
        /*0038*/ 	.byte	0x04, 0x17
        /*003a*/ 	.short	(.L_23 - .L_22)
.L_22:
        /*003c*/ 	.word	0x00000000
        /*0040*/ 	.short	0x0000
        /*0042*/ 	.short	0x0000
        /*0044*/ 	.byte	0x00, 0xf5, 0x21, 0x00


	//----- nvinfo : EIATTR_SPARSE_MMA_MASK
	.align		4
.L_23:
        /*0048*/ 	.byte	0x03, 0x50
        /*004a*/ 	.short	0x0000


	//----- nvinfo : EIATTR_MAXREG_COUNT
	.align		4
        /*004c*/ 	.byte	0x03, 0x1b
        /*004e*/ 	.short	0x00ff


	//----- nvinfo : EIATTR_MERCURY_ISA_VERSION
	.align		4
        /*0050*/ 	.byte	0x03, 0x5f
        /*0052*/ 	.short	0x0101


	//----- nvinfo : EIATTR_VRC_CTA_INIT_COUNT
	.align		4
        /*0054*/ 	.byte	0x02, 0x4a
	.zero		1
	.zero		1


	//----- nvinfo : EIATTR_EXIT_INSTR_OFFSETS
	.align		4
        /*0058*/ 	.byte	0x04, 0x1c
        /*005a*/ 	.short	(.L_25 - .L_24)


	//   ....[0]....
.L_24:
        /*005c*/ 	.word	0x000000c0


	//   ....[1]....
        /*0060*/ 	.word	0x00000510


	//   ....[2]....
        /*0064*/ 	.word	0x000005b0


	//----- nvinfo : EIATTR_CRS_STACK_SIZE
	.align		4
.L_25:
        /*0068*/ 	.byte	0x04, 0x1e
        /*006a*/ 	.short	(.L_27 - .L_26)
.L_26:
        /*006c*/ 	.word	0x00000000


	//----- nvinfo : EIATTR_CBANK_PARAM_SIZE
	.align		4
.L_27:
        /*0070*/ 	.byte	0x03, 0x19
        /*0072*/ 	.short	0x0018


	//----- nvinfo : EIATTR_PARAM_CBANK
	.align		4
        /*0074*/ 	.byte	0x04, 0x0a
        /*0076*/ 	.short	(.L_29 - .L_28)
	.align		4
.L_28:
        /*0078*/ 	.word	index@(.nv.constant0._Z10blurKernelPhS_ii)
        /*007c*/ 	.short	0x0380
        /*007e*/ 	.short	0x0018


	//----- nvinfo : EIATTR_SW_WAR
	.align		4
.L_29:
        /*0080*/ 	.byte	0x04, 0x36
        /*0082*/ 	.short	(.L_31 - .L_30)
.L_30:
        /*0084*/ 	.word	0x00000008
.L_31:


//--------------------- .nv.info._Z15matrixMulKernelPfS_S_i --------------------------
	.section	.nv.info._Z15matrixMulKernelPfS_S_i,"",@"SHT_CUDA_INFO"
	.sectionflags	@""
	.align	4


	//----- nvinfo : EIATTR_CUDA_API_VERSION
	.align		4
        /*0000*/ 	.byte	0x04, 0x37
        /*0002*/ 	.short	(.L_33 - .L_32)
.L_32:
        /*0004*/ 	.word	0x00000082


	//----- nvinfo : EIATTR_KPARAM_INFO
	.align		4
.L_33:
        /*0008*/ 	.byte	0x04, 0x17
        /*000a*/ 	.short	(.L_35 - .L_34)
.L_34:
        /*000c*/ 	.word	0x00000000
        /*0010*/ 	.short	0x0003
        /*0012*/ 	.short	0x0018
        /*0014*/ 	.byte	0x00, 0xf0, 0x11, 0x00


	//----- nvinfo : EIATTR_KPARAM_INFO
	.align		4
.L_35:
        /*0018*/ 	.byte	0x04, 0x17
        /*001a*/ 	.short	(.L_37 - .L_36)
.L_36:
        /*001c*/ 	.word	0x00000000
        /*0020*/ 	.short	0x0002
        /*0022*/ 	.short	0x0010
        /*0024*/ 	.byte	0x00, 0xf5, 0x21, 0x00


	//----- nvinfo : EIATTR_KPARAM_INFO
	.align		4
.L_37:
        /*0028*/ 	.byte	0x04, 0x17
        /*002a*/ 	.short	(.L_39 - .L_38)
.L_38:
        /*002c*/ 	.word	0x00000000
        /*0030*/ 	.short	0x0001
        /*0032*/ 	.short	0x0008
        /*0034*/ 	.byte	0x00, 0xf5, 0x21, 0x00


	//----- nvinfo : EIATTR_KPARAM_INFO
	.align		4
.L_39:
        /*0038*/ 	.byte	0x04, 0x17
        /*003a*/ 	.short	(.L_41 - .L_40)
.L_40:
        /*003c*/ 	.word	0x00000000
        /*0040*/ 	.short	0x0000
        /*0042*/ 	.short	0x0000
        /*0044*/ 	.byte	0x00, 0xf5, 0x21, 0x00


	//----- nvinfo : EIATTR_SPARSE_MMA_MASK
	.align		4
.L_41:
        /*0048*/ 	.byte	0x03, 0x50
        /*004a*/ 	.short	0x0000


	//----- nvinfo : EIATTR_MAXREG_COUNT
	.align		4
        /*004c*/ 	.byte	0x03, 0x1b
        /*004e*/ 	.short	0x00ff


	//----- nvinfo : EIATTR_MERCURY_ISA_VERSION
	.align		4
        /*0050*/ 	.byte	0x03, 0x5f
        /*0052*/ 	.short	0x0101


	//----- nvinfo : EIATTR_VRC_CTA_INIT_COUNT
	.align		4
        /*0054*/ 	.byte	0x02, 0x4a
	.zero		1
	.zero		1


	//----- nvinfo : EIATTR_EXIT_INSTR_OFFSETS
	.align		4
        /*0058*/ 	.byte	0x04, 0x1c
        /*005a*/ 	.short	(.L_43 - .L_42)


	//   ....[0]....
.L_42:
        /*005c*/ 	.word	0x000000d0


	//   ....[1]....
        /*0060*/ 	.word	0x00000930


	//----- nvinfo : EIATTR_CBANK_PARAM_SIZE
	.align		4
.L_43:
        /*0064*/ 	.byte	0x03, 0x19
        /*0066*/ 	.short	0x001c


	//----- nvinfo : EIATTR_PARAM_CBANK
	.align		4
        /*0068*/ 	.byte	0x04, 0x0a
        /*006a*/ 	.short	(.L_45 - .L_44)
	.align		4
.L_44:
        /*006c*/ 	.word	index@(.nv.constant0._Z15matrixMulKernelPfS_S_i)
        /*0070*/ 	.short	0x0380
        /*0072*/ 	.short	0x001c


	//----- nvinfo : EIATTR_SW_WAR
	.align		4
.L_45:
        /*0074*/ 	.byte	0x04, 0x36
        /*0076*/ 	.short	(.L_47 - .L_46)
.L_46:
        /*0078*/ 	.word	0x00000008
.L_47:


//--------------------- .nv.callgraph             --------------------------
	.section	.nv.callgraph,"",@"SHT_CUDA_CALLGRAPH"
	.align	4
	.sectionentsize	8
	.align		4
        /*0000*/ 	.word	0x00000000
	.align		4
        /*0004*/ 	.word	0xffffffff
	.align		4
        /*0008*/ 	.word	0x00000000
	.align		4
        /*000c*/ 	.word	0xfffffffe
	.align		4
        /*0010*/ 	.word	0x00000000
	.align		4
        /*0014*/ 	.word	0xfffffffd
	.align		4
        /*0018*/ 	.word	0x00000000
	.align		4
        /*001c*/ 	.word	0xfffffffc


//--------------------- .text._Z10blurKernelPhS_ii --------------------------
	.section	.text._Z10blurKernelPhS_ii,"ax",@progbits
	.align	128
        .global         _Z10blurKernelPhS_ii
        .type           _Z10blurKernelPhS_ii,@function
        .size           _Z10blurKernelPhS_ii,(.L_x_6 - _Z10blurKernelPhS_ii)
        .other          _Z10blurKernelPhS_ii,@"STO_CUDA_ENTRY STV_DEFAULT"
_Z10blurKernelPhS_ii:
.text._Z10blurKernelPhS_ii:
[----:B------:R-:W-:Y:S01]  /*0000*/  LDC R1, c[0x0][0x37c] ;  /* 0x0000df00ff017b82 */ /* 0x000fe20000000800 */
[----:B------:R-:W0:Y:S01]  /*0010*/  S2R R5, SR_CTAID.Y ;  /* 0x0000000000057919 */ /* 0x000e220000002600 */
[----:B------:R-:W1:Y:S01]  /*0020*/  LDCU UR4, c[0x0][0x360] ;  /* 0x00006c00ff0477ac */ /* 0x000e620008000800 */
[----:B------:R-:W0:Y:S01]  /*0030*/  S2R R2, SR_TID.Y ;  /* 0x0000000000027919 */ /* 0x000e220000002200 */
[----:B------:R-:W0:Y:S01]  /*0040*/  LDCU UR5, c[0x0][0x364] ;  /* 0x00006c80ff0577ac */ /* 0x000e220008000800 */
[----:B------:R-:W1:Y:S01]  /*0050*/  S2R R0, SR_CTAID.X ;  /* 0x0000000000007919 */ /* 0x000e620000002500 */
[----:B------:R-:W2:Y:S01]  /*0060*/  LDCU.64 UR6, c[0x0][0x390] ;  /* 0x00007200ff0677ac */ /* 0x000ea20008000a00 */
[----:B------:R-:W1:Y:S01]  /*0070*/  S2R R3, SR_TID.X ;  /* 0x0000000000037919 */ /* 0x000e620000002100 */
[----:B0-----:R-:W-:-:S05]  /*0080*/  IMAD R5, R5, UR5, R2 ;  /* 0x0000000505057c24 */ /* 0x001fca000f8e0202 */
[----:B--2---:R-:W-:Y:S01]  /*0090*/  ISETP.GE.AND P0, PT, R5, UR7, PT ;  /* 0x0000000705007c0c */ /* 0x004fe2000bf06270 */
[----:B-1----:R-:W-:-:S05]  /*00a0*/  IMAD R0, R0, UR4, R3 ;  /* 0x0000000400007c24 */ /* 0x002fca000f8e0203 */
[----:B------:R-:W-:-:S13]  /*00b0*/  ISETP.GE.OR P0, PT, R0, UR6, P0 ;  /* 0x0000000600007c0c */ /* 0x000fda0008706670 */
[----:B------:R-:W-:Y:S05]  /*00c0*/  @P0 EXIT ;  /* 0x000000000000094d */ /* 0x000fea0003800000 */
[C---:B------:R-:W-:Y:S01]  /*00d0*/  ISETP.GE.AND P4, PT, R0.reuse, RZ, PT ;  /* 0x000000ff0000720c */ /* 0x040fe20003f86270 */
[----:B------:R-:W0:Y:S01]  /*00e0*/  LDCU.64 UR8, c[0x0][0x380] ;  /* 0x00007000ff0877ac */ /* 0x000e220008000a00 */
[C---:B------:R-:W-:Y:S01]  /*00f0*/  VIADD R2, R5.reuse, 0xffffffff ;  /* 0xffffffff05027836 */ /* 0x040fe20000000000 */
[----:B------:R-:W-:Y:S01]  /*0100*/  ISETP.GE.AND P0, PT, R0, 0x1, PT ;  /* 0x000000010000780c */ /* 0x000fe20003f06270 */
[----:B------:R-:W-:Y:S01]  /*0110*/  IMAD.MOV.U32 R8, RZ, RZ, RZ ;  /* 0x000000ffff087224 */ /* 0x000fe200078e00ff */
[C---:B------:R-:W-:Y:S01]  /*0120*/  ISETP.EQ.OR P3, PT, R5.reuse, RZ, !P4 ;  /* 0x000000ff0500720c */ /* 0x040fe20006762670 */
[----:B------:R-:W-:Y:S01]  /*0130*/  IMAD R11, R2, UR6, RZ ;  /* 0x00000006020b7c24 */ /* 0x000fe2000f8e02ff */
[----:B------:R-:W1:Y:S01]  /*0140*/  LDCU.64 UR4, c[0x0][0x358] ;  /* 0x00006b00ff0477ac */ /* 0x000e620008000a00 */
[----:B------:R-:W-:Y:S02]  /*0150*/  ISETP.EQ.OR P0, PT, R5, RZ, !P0 ;  /* 0x000000ff0500720c */ /* 0x000fe40004702670 */
[----:B------:R-:W-:-:S02]  /*0160*/  SHF.R.S32.HI R15, RZ, 0x1f, R0 ;  /* 0x0000001fff0f7819 */ /* 0x000fc40000011400 */
[----:B------:R-:W-:-:S06]  /*0170*/  SHF.R.S32.HI R2, RZ, 0x1f, R11 ;  /* 0x0000001fff027819 */ /* 0x000fcc000001140b */
[C-C-:B------:R-:W-:Y:S01]  /*0180*/  @!P3 IMAD.IADD R3, R0.reuse, 0x1, R11.reuse ;  /* 0x000000010003b824 */ /* 0x140fe200078e020b */
[----:B0-----:R-:W-:-:S04]  /*0190*/  IADD3 R10, P1, P2, R0, UR8, R11 ;  /* 0x00000008000a7c10 */ /* 0x001fc8000fa3e00b */
[----:B------:R-:W-:Y:S02]  /*01a0*/  @!P3 IADD3 R6, P5, PT, R3, UR8, RZ ;  /* 0x000000080306bc10 */ /* 0x000fe4000ffbe0ff */
[----:B------:R-:W-:Y:S02]  /*01b0*/  IADD3.X R11, PT, PT, R15, UR9, R2, P1, P2 ;  /* 0x000000090f0b7c10 */ /* 0x000fe40008fe4402 */
[----:B------:R-:W-:-:S03]  /*01c0*/  @!P3 LEA.HI.X.SX32 R7, R3, UR9, 0x1, P5 ;  /* 0x000000090307bc11 */ /* 0x000fc6000a8f0eff */
[----:B-1----:R-:W2:Y:S04]  /*01d0*/  @!P0 LDG.E.U8 R8, desc[UR4][R10.64+-0x1] ;  /* 0xffffff040a088981 */ /* 0x002ea8000c1e1100 */
[----:B------:R0:W2:Y:S01]  /*01e0*/  @!P3 LDG.E.U8 R7, desc[UR4][R6.64] ;  /* 0x000000040607b981 */ /* 0x0000a2000c1e1100 */
[----:B------:R-:W-:Y:S01]  /*01f0*/  IMAD R9, R5, UR6, RZ ;  /* 0x0000000605097c24 */ /* 0x000fe2000f8e02ff */
[C---:B------:R-:W-:Y:S01]  /*0200*/  ISETP.GT.AND P1, PT, R0.reuse, -0x2, PT ;  /* 0xfffffffe0000780c */ /* 0x040fe20003f24270 */
[C---:B------:R-:W-:Y:S02]  /*0210*/  VIADD R3, R0.reuse, 0x1 ;  /* 0x0000000100037836 */ /* 0x040fe40000000000 */
[----:B------:R-:W-:Y:S01]  /*0220*/  VIADD R13, R9, UR6 ;  /* 0x00000006090d7c36 */ /* 0x000fe20008000000 */
[--C-:B------:R-:W-:Y:S01]  /*0230*/  SHF.R.S32.HI R4, RZ, 0x1f, R9.reuse ;  /* 0x0000001fff047819 */ /* 0x100fe20000011409 */
[----:B------:R-:W-:Y:S01]  /*0240*/  VIADD R16, R5, 0x1 ;  /* 0x0000000105107836 */ /* 0x000fe20000000000 */
[C-C-:B------:R-:W-:Y:S01]  /*0250*/  IADD3 R2, P2, P5, R0.reuse, UR8, R9.reuse ;  /* 0x0000000800027c10 */ /* 0x140fe2000fd5e009 */
[----:B------:R-:W-:Y:S01]  /*0260*/  IMAD.MOV.U32 R14, RZ, RZ, RZ ;  /* 0x000000ffff0e7224 */ /* 0x000fe200078e00ff */
[----:B------:R-:W-:Y:S01]  /*0270*/  ISETP.LT.AND P1, PT, R3, UR6, P1 ;  /* 0x0000000603007c0c */ /* 0x000fe20008f21270 */
[----:B0-----:R-:W-:Y:S01]  /*0280*/  @P4 IMAD.IADD R6, R0, 0x1, R9 ;  /* 0x0000000100064824 */ /* 0x001fe200078e0209 */
[----:B------:R-:W-:Y:S01]  /*0290*/  IADD3.X R3, PT, PT, R15, UR9, R4, P2, P5 ;  /* 0x000000090f037c10 */ /* 0x000fe200097ea404 */
[----:B------:R-:W-:Y:S01]  /*02a0*/  @!P0 IMAD.MOV.U32 R14, RZ, RZ, 0x1 ;  /* 0x00000001ff0e8424 */ /* 0x000fe200078e00ff */
[----:B------:R-:W-:-:S02]  /*02b0*/  SHF.R.S32.HI R12, RZ, 0x1f, R13 ;  /* 0x0000001fff0c7819 */ /* 0x000fc4000001140d */
[C---:B------:R-:W-:Y:S02]  /*02c0*/  IADD3 R4, P2, P6, R0.reuse, UR8, R13 ;  /* 0x0000000800047c10 */ /* 0x040fe4000fe5e00d */
[----:B------:R-:W-:Y:S02]  /*02d0*/  ISETP.EQ.OR P5, PT, R5, RZ, !P1 ;  /* 0x000000ff0500720c */ /* 0x000fe40004fa2670 */
[----:B------:R-:W-:Y:S02]  /*02e0*/  IADD3.X R5, PT, PT, R15, UR9, R12, P2, P6 ;  /* 0x000000090f057c10 */ /* 0x000fe400097ec40c */
[----:B------:R-:W-:Y:S01]  /*02f0*/  ISETP.GT.AND P2, PT, R0, RZ, PT ;  /* 0x000000ff0000720c */ /* 0x000fe20003f44270 */
[----:B------:R-:W3:Y:S01]  /*0300*/  @P1 LDG.E.U8 R17, desc[UR4][R2.64+0x1] ;  /* 0x0000010402111981 */ /* 0x000ee2000c1e1100 */
[----:B------:R-:W-:Y:S02]  /*0310*/  ISETP.GE.U32.OR P6, PT, R16, UR7, !P4 ;  /* 0x0000000710007c0c */ /* 0x000fe4000e7c6470 */
[----:B------:R-:W-:-:S02]  /*0320*/  ISETP.LE.AND P2, PT, R0, UR6, P2 ;  /* 0x0000000600007c0c */ /* 0x000fc40009743270 */
[----:B------:R-:W-:-:S03]  /*0330*/  @P4 IADD3 R12, P0, PT, R6, UR8, RZ ;  /* 0x00000008060c4c10 */ /* 0x000fc6000ff1e0ff */
[----:B------:R-:W4:Y:S01]  /*0340*/  @!P5 LDG.E.U8 R11, desc[UR4][R10.64+0x1] ;  /* 0x000001040a0bd981 */ /* 0x000f22000c1e1100 */
[----:B------:R-:W-:-:S07]  /*0350*/  @!P3 VIADD R14, R14, 0x1 ;  /* 0x000000010e0eb836 */ /* 0x000fce0000000000 */
[----:B------:R-:W5:Y:S01]  /*0360*/  @P2 LDG.E.U8 R15, desc[UR4][R2.64+-0x1] ;  /* 0xffffff04020f2981 */ /* 0x000f62000c1e1100 */
[----:B--2---:R-:W-:Y:S01]  /*0370*/  @!P3 IMAD.IADD R8, R8, 0x1, R7 ;  /* 0x000000010808b824 */ /* 0x004fe200078e0207 */
[----:B------:R-:W-:Y:S01]  /*0380*/  ISETP.GE.U32.OR P3, PT, R16, UR7, !P2 ;  /* 0x0000000710007c0c */ /* 0x000fe2000d766470 */
[----:B------:R-:W-:Y:S01]  /*0390*/  @!P6 IMAD.IADD R7, R0, 0x1, R13 ;  /* 0x000000010007e824 */ /* 0x000fe200078e020d */
[----:B------:R-:W-:-:S04]  /*03a0*/  @P4 LEA.HI.X.SX32 R13, R6, UR9, 0x1, P0 ;  /* 0x00000009060d4c11 */ /* 0x000fc800080f0eff */
[C---:B------:R-:W-:Y:S02]  /*03b0*/  @!P6 IADD3 R6, P0, PT, R7.reuse, UR8, RZ ;  /* 0x000000080706ec10 */ /* 0x040fe4000ff1e0ff */
[----:B------:R-:W2:Y:S02]  /*03c0*/  @P4 LDG.E.U8 R13, desc[UR4][R12.64] ;  /* 0x000000040c0d4981 */ /* 0x000ea4000c1e1100 */
[----:B------:R-:W-:Y:S02]  /*03d0*/  @!P6 LEA.HI.X.SX32 R7, R7, UR9, 0x1, P0 ;  /* 0x000000090707ec11 */ /* 0x000fe400080f0eff */
[----:B------:R-:W-:Y:S01]  /*03e0*/  ISETP.GE.U32.OR P0, PT, R16, UR7, !P1 ;  /* 0x0000000710007c0c */ /* 0x000fe2000cf06470 */
[----:B------:R-:W3:Y:S04]  /*03f0*/  @!P3 LDG.E.U8 R19, desc[UR4][R4.64+-0x1] ;  /* 0xffffff040413b981 */ /* 0x000ee8000c1e1100 */
[----:B------:R-:W3:Y:S08]  /*0400*/  @!P6 LDG.E.U8 R7, desc[UR4][R6.64] ;  /* 0x000000040607e981 */ /* 0x000ef0000c1e1100 */
[----:B------:R-:W3:Y:S01]  /*0410*/  @!P0 LDG.E.U8 R21, desc[UR4][R4.64+0x1] ;  /* 0x0000010404158981 */ /* 0x000ee2000c1e1100 */
[----:B------:R-:W-:-:S04]  /*0420*/  @!P5 VIADD R14, R14, 0x1 ;  /* 0x000000010e0ed836 */ /* 0x000fc80000000000 */
[----:B------:R-:W-:-:S04]  /*0430*/  @P2 VIADD R14, R14, 0x1 ;  /* 0x000000010e0e2836 */ /* 0x000fc80000000000 */
[----:B------:R-:W-:-:S04]  /*0440*/  @P4 VIADD R14, R14, 0x1 ;  /* 0x000000010e0e4836 */ /* 0x000fc80000000000 */
[----:B------:R-:W-:Y:S02]  /*0450*/  @P1 VIADD R14, R14, 0x1 ;  /* 0x000000010e0e1836 */ /* 0x000fe40000000000 */
[----:B----4-:R-:W-:Y:S02]  /*0460*/  @!P5 IMAD.IADD R8, R8, 0x1, R11 ;  /* 0x000000010808d824 */ /* 0x010fe400078e020b */
[----:B------:R-:W-:Y:S02]  /*0470*/  @!P3 VIADD R14, R14, 0x1 ;  /* 0x000000010e0eb836 */ /* 0x000fe40000000000 */
[----:B-----5:R-:W-:Y:S02]  /*0480*/  @P2 IMAD.IADD R8, R8, 0x1, R15 ;  /* 0x0000000108082824 */ /* 0x020fe400078e020f */
[----:B------:R-:W-:-:S04]  /*0490*/  @!P6 VIADD R14, R14, 0x1 ;  /* 0x000000010e0ee836 */ /* 0x000fc80000000000 */
[----:B------:R-:W-:Y:S02]  /*04a0*/  @!P0 VIADD R14, R14, 0x1 ;  /* 0x000000010e0e8836 */ /* 0x000fe40000000000 */
[----:B--2---:R-:W-:-:S04]  /*04b0*/  @P4 IMAD.IADD R8, R8, 0x1, R13 ;  /* 0x0000000108084824 */ /* 0x004fc800078e020d */
[----:B---3--:R-:W-:Y:S01]  /*04c0*/  @P1 IMAD.IADD R8, R8, 0x1, R17 ;  /* 0x0000000108081824 */ /* 0x008fe200078e0211 */
[----:B------:R-:W-:-:S03]  /*04d0*/  ISETP.NE.AND P1, PT, R14, RZ, PT ;  /* 0x000000ff0e00720c */ /* 0x000fc60003f25270 */
[----:B------:R-:W-:-:S04]  /*04e0*/  @!P3 IMAD.IADD R8, R8, 0x1, R19 ;  /* 0x000000010808b824 */ /* 0x000fc800078e0213 */
[----:B------:R-:W-:-:S04]  /*04f0*/  @!P6 IMAD.IADD R8, R8, 0x1, R7 ;  /* 0x000000010808e824 */ /* 0x000fc800078e0207 */
[----:B------:R-:W-:Y:S02]  /*0500*/  @!P0 IMAD.IADD R8, R8, 0x1, R21 ;  /* 0x0000000108088824 */ /* 0x000fe400078e0215 */
[----:B------:R-:W-:Y:S05]  /*0510*/  @!P1 EXIT ;  /* 0x000000000000994d */ /* 0x000fea0003800000 */
[----:B------:R-:W-:Y:S02]  /*0520*/  LOP3.LUT R8, R8, 0xffff, RZ, 0xc0, !PT ;  /* 0x0000ffff08087812 */ /* 0x000fe400078ec0ff */
[----:B------:R-:W-:Y:S02]  /*0530*/  LOP3.LUT R14, R14, 0xffff, RZ, 0xc0, !PT ;  /* 0x0000ffff0e0e7812 */ /* 0x000fe400078ec0ff */
[----:B------:R-:W-:-:S07]  /*0540*/  MOV R6, 0x560 ;  /* 0x0000056000067802 */ /* 0x000fce0000000f00 */
[----:B------:R-:W-:Y:S05]  /*0550*/  CALL.REL.NOINC `($__internal_0_$__cuda_sm20_div_u16) ;  /* 0x0000000000187944 */ /* 0x000fea0003c00000 */
[----:B------:R-:W0:Y:S01]  /*0560*/  LDCU.64 UR6, c[0x0][0x388] ;  /* 0x00007100ff0677ac */ /* 0x000e220008000a00 */
[----:B------:R-:W-:-:S05]  /*0570*/  IMAD.IADD R0, R0, 0x1, R9 ;  /* 0x0000000100007824 */ /* 0x000fca00078e0209 */
[----:B0-----:R-:W-:-:S04]  /*0580*/  IADD3 R2, P0, PT, R0, UR6, RZ ;  /* 0x0000000600027c10 */ /* 0x001fc8000ff1e0ff */
[----:B------:R-:W-:-:S05]  /*0590*/  LEA.HI.X.SX32 R3, R0, UR7, 0x1, P0 ;  /* 0x0000000700037c11 */ /* 0x000fca00080f0eff */
[----:B------:R-:W-:Y:S01]  /*05a0*/  STG.E.U8 desc[UR4][R2.64], R7 ;  /* 0x0000000702007986 */ /* 0x000fe2000c101104 */
[----:B------:R-:W-:Y:S05]  /*05b0*/  EXIT ;  /* 0x000000000000794d */ /* 0x000fea0003800000 */
        .weak           $__internal_0_$__cuda_sm20_div_u16
        .type           $__internal_0_$__cuda_sm20_div_u16,@function
        .size           $__internal_0_$__cuda_sm20_div_u16,(.L_x_6 - $__internal_0_$__cuda_sm20_div_u16)
$__internal_0_$__cuda_sm20_div_u16:
[----:B------:R-:W0:Y:S01]  /*05c0*/  I2F.U16 R2, R14 ;  /* 0x0000000e00027306 */ /* 0x000e220000101000 */
[----:B------:R-:W-:Y:S01]  /*05d0*/  IMAD.MOV.U32 R3, RZ, RZ, 0x4b800000 ;  /* 0x4b800000ff037424 */ /* 0x000fe200078e00ff */
[C---:B0-----:R-:W-:Y:S02]  /*05e0*/  FSETP.GEU.AND P1, PT, |R2|.reuse, 1.175494350822287508e-38, PT ;  /* 0x008000000200780b */ /* 0x041fe40003f2e200 */
[----:B------:R-:W-:Y:S02]  /*05f0*/  FSETP.GT.AND P0, PT, |R2|, 8.50705917302346158658e+37, PT ;  /* 0x7e8000000200780b */ /* 0x000fe40003f04200 */
[----:B------:R-:W-:-:S04]  /*0600*/  FSEL R3, R3, 1, !P1 ;  /* 0x3f80000003037808 */ /* 0x000fc80004800000 */
[----:B------:R-:W-:Y:S02]  /*0610*/  FSEL R3, R3, 0.25, !P0 ;  /* 0x3e80000003037808 */ /* 0x000fe40004000000 */
[----:B------:R-:W-:-:S03]  /*0620*/  ISETP.NE.U32.AND P0, PT, R14, RZ, PT ;  /* 0x000000ff0e00720c */ /* 0x000fc60003f05070 */
[----:B------:R-:W-:Y:S01]  /*0630*/  FMUL R4, R2, R3 ;  /* 0x0000000302047220 */ /* 0x000fe20000400000 */
[----:B------:R-:W-:-:S04]  /*0640*/  LOP3.LUT R2, R8, 0xffff, RZ, 0xc0, !PT ;  /* 0x0000ffff08027812 */ /* 0x000fc800078ec0ff */
[----:B------:R-:W-:Y:S01]  /*0650*/  I2FP.F32.U32.RZ R2, R2 ;  /* 0x0000000200027245 */ /* 0x000fe2000020d000 */
[----:B------:R-:W0:Y:S02]  /*0660*/  MUFU.RCP R4, R4 ;  /* 0x0000000400047308 */ /* 0x000e240000001000 */
[----:B0-----:R-:W-:-:S04]  /*0670*/  FMUL R3, R3, R4 ;  /* 0x0000000403037220 */ /* 0x001fc80000400000 */
[----:B------:R-:W-:-:S04]  /*0680*/  VIADD R3, R3, 0x2 ;  /* 0x0000000203037836 */ /* 0x000fc80000000000 */
[----:B------:R-:W-:Y:S01]  /*0690*/  FMUL.RZ R5, R2, R3 ;  /* 0x0000000302057220 */ /* 0x000fe2000040c000 */
[----:B------:R-:W-:Y:S02]  /*06a0*/  IMAD.MOV.U32 R2, RZ, RZ, R6 ;  /* 0x000000ffff027224 */ /* 0x000fe400078e0006 */
[----:B------:R-:W-:-:S03]  /*06b0*/  IMAD.MOV.U32 R3, RZ, RZ, 0x0 ;  /* 0x00000000ff037424 */ /* 0x000fc600078e00ff */
[----:B------:R-:W0:Y:S02]  /*06c0*/  F2I.U32.TRUNC.NTZ R5, R5 ;  /* 0x0000000500057305 */ /* 0x000e24000020f000 */
[----:B0-----:R-:W-:Y:S01]  /*06d0*/  LOP3.LUT R7, R5, 0xffff, RZ, 0xc0, !PT ;  /* 0x0000ffff05077812 */ /* 0x001fe200078ec0ff */
[----:B------:R-:W-:Y:S01]  /*06e0*/  @!P0 IMAD.MOV.U32 R7, RZ, RZ, -0x1 ;  /* 0xffffffffff078424 */ /* 0x000fe200078e00ff */
[----:B------:R-:W-:Y:S06]  /*06f0*/  RET.REL.NODEC R2 `(_Z10blurKernelPhS_ii) ;  /* 0xfffffff802407950 */ /* 0x000fec0003c3ffff */
.L_x_0:
[----:B------:R-:W-:-:S00]  /*0700*/  BRA `(.L_x_0) ;  /* 0xfffffffc00fc7947 */ /* 0x000fc0000383ffff */
[----:B------:R-:W-:-:S00]  /*0710*/  NOP ;  /* 0x0000000000007918 */ /* 0x000fc00000000000 */
        /* <DEDUP_REMOVED lines=14> */
.L_x_6:


//--------------------- .text._Z15matrixMulKernelPfS_S_i --------------------------
	.section	.text._Z15matrixMulKernelPfS_S_i,"ax",@progbits
	.align	128
        .global         _Z15matrixMulKernelPfS_S_i
        .type           _Z15matrixMulKernelPfS_S_i,@function
        .size           _Z15matrixMulKernelPfS_S_i,(.L_x_8 - _Z15matrixMulKernelPfS_S_i)
        .other          _Z15matrixMulKernelPfS_S_i,@"STO_CUDA_ENTRY STV_DEFAULT"
_Z15matrixMulKernelPfS_S_i:
.text._Z15matrixMulKernelPfS_S_i:
[----:B------:R-:W-:Y:S01]  /*0000*/  LDC R1, c[0x0][0x37c] ;  /* 0x0000df00ff017b82 */ /* 0x000fe20000000800 */
[----:B------:R-:W0:Y:S07]  /*0010*/  S2R R4, SR_CTAID.X ;  /* 0x0000000000047919 */ /* 0x000e2e0000002500 */
[----:B------:R-:W1:Y:S01]  /*0020*/  S2UR UR5, SR_CTAID.Y ;  /* 0x00000000000579c3 */ /* 0x000e620000002600 */
[----:B------:R-:W0:Y:S01]  /*0030*/  LDCU UR6, c[0x0][0x360] ;  /* 0x00006c00ff0677ac */ /* 0x000e220008000800 */
[----:B------:R-:W0:Y:S01]  /*0040*/  S2R R3, SR_TID.X ;  /* 0x0000000000037919 */ /* 0x000e220000002100 */
[----:B------:R-:W1:Y:S01]  /*0050*/  LDCU UR4, c[0x0][0x364] ;  /* 0x00006c80ff0477ac */ /* 0x000e620008000800 */
[----:B------:R-:W2:Y:S04]  /*0060*/  S2R R9, SR_TID.Y ;  /* 0x0000000000097919 */ /* 0x000ea80000002200 */
[----:B------:R-:W3:Y:S01]  /*0070*/  LDC R0, c[0x0][0x398] ;  /* 0x0000e600ff007b82 */ /* 0x000ee20000000800 */
[----:B-1----:R-:W-:Y:S01]  /*0080*/  UIMAD UR4, UR4, UR5, URZ ;  /* 0x00000005040472a4 */ /* 0x002fe2000f8e02ff */
[----:B0-----:R-:W-:-:S05]  /*0090*/  IMAD R4, R4, UR6, R3 ;  /* 0x0000000604047c24 */ /* 0x001fca000f8e0203 */
[----:B--2---:R-:W-:-:S04]  /*00a0*/  IADD3 R3, PT, PT, R9, UR4, RZ ;  /* 0x0000000409037c10 */ /* 0x004fc8000fffe0ff */
[----:B------:R-:W-:-:S04]  /*00b0*/  VIMNMX R5, PT, PT, R4, R3, !PT ;  /* 0x0000000304057248 */ /* 0x000fc80007fe0100 */
[----:B---3--:R-:W-:-:S13]  /*00c0*/  ISETP.GE.AND P0, PT, R5, R0, PT ;  /* 0x000000000500720c */ /* 0x008fda0003f06270 */
[----:B------:R-:W-:Y:S05]  /*00d0*/  @P0 EXIT ;  /* 0x000000000000094d */ /* 0x000fea0003800000 */
[C---:B------:R-:W-:Y:S01]  /*00e0*/  ISETP.GE.U32.AND P1, PT, R0.reuse, 0x8, PT ;  /* 0x000000080000780c */ /* 0x040fe20003f26070 */
[----:B------:R-:W0:Y:S01]  /*00f0*/  LDCU.64 UR8, c[0x0][0x358] ;  /* 0x00006b00ff0877ac */ /* 0x000e220008000a00 */
[----:B------:R-:W-:Y:S01]  /*0100*/  LOP3.LUT R2, R0, 0x7, RZ, 0xc0, !PT ;  /* 0x0000000700027812 */ /* 0x000fe200078ec0ff */
[----:B------:R-:W-:Y:S02]  /*0110*/  HFMA2 R10, -RZ, RZ, 0, 0 ;  /* 0x00000000ff0a7431 */ /* 0x000fe400000001ff */
[----:B------:R-:W-:Y:S01]  /*0120*/  IMAD R4, R4, R0, RZ ;  /* 0x0000000004047224 */ /* 0x000fe200078e02ff */
[----:B------:R-:W-:Y:S02]  /*0130*/  MOV R7, RZ ;  /* 0x000000ff00077202 */ /* 0x000fe40000000f00 */
[----:B------:R-:W-:-:S05]  /*0140*/  ISETP.NE.AND P0, PT, R2, RZ, PT ;  /* 0x000000ff0200720c */ /* 0x000fca0003f05270 */
[----:B------:R-:W-:Y:S08]  /*0150*/  @!P1 BRA `(.L_x_1) ;  /* 0x0000000000fc9947 */ /* 0x000ff00003800000 */
[----:B------:R-:W1:Y:S01]  /*0160*/  LDCU.64 UR6, c[0x0][0x380] ;  /* 0x00007000ff0677ac */ /* 0x000e620008000a00 */
[C---:B------:R-:W-:Y:S01]  /*0170*/  LOP3.LUT R7, R0.reuse, 0x7ffffff8, RZ, 0xc0, !PT ;  /* 0x7ffffff800077812 */ /* 0x040fe200078ec0ff */
[C-C-:B------:R-:W-:Y:S01]  /*0180*/  IMAD R11, R0.reuse, 0x3, R3.reuse ;  /* 0x00000003000b7824 */ /* 0x140fe200078e0203 */
[CC--:B------:R-:W-:Y:S01]  /*0190*/  LEA R5, R0.reuse, R3.reuse, 0x1 ;  /* 0x0000000300057211 */ /* 0x0c0fe200078e08ff */
[C-C-:B------:R-:W-:Y:S01]  /*01a0*/  IMAD R15, R0.reuse, 0x5, R3.reuse ;  /* 0x00000005000f7824 */ /* 0x140fe200078e0203 */
[CC--:B------:R-:W-:Y:S01]  /*01b0*/  LEA R13, R0.reuse, R3.reuse, 0x2 ;  /* 0x00000003000d7211 */ /* 0x0c0fe200078e10ff */
[C-C-:B------:R-:W-:Y:S01]  /*01c0*/  IMAD R17, R0.reuse, 0x6, R3.reuse ;  /* 0x0000000600117824 */ /* 0x140fe200078e0203 */
[----:B------:R-:W-:Y:S01]  /*01d0*/  MOV R10, RZ ;  /* 0x000000ff000a7202 */ /* 0x000fe20000000f00 */
[----:B------:R-:W-:Y:S01]  /*01e0*/  IMAD R25, R0, 0x7, R3 ;  /* 0x0000000700197824 */ /* 0x000fe200078e0203 */
[----:B------:R-:W-:Y:S02]  /*01f0*/  MOV R8, R4 ;  /* 0x0000000400087202 */ /* 0x000fe40000000f00 */
[----:B------:R-:W-:-:S02]  /*0200*/  MOV R29, R3 ;  /* 0x00000003001d7202 */ /* 0x000fc40000000f00 */
[----:B------:R-:W-:Y:S02]  /*0210*/  IADD3 R6, PT, PT, -R7, RZ, RZ ;  /* 0x000000ff07067210 */ /* 0x000fe40007ffe1ff */
[----:B------:R-:W-:Y:S01]  /*0220*/  IADD3 R9, PT, PT, R0, UR4, R9 ;  /* 0x0000000400097c10 */ /* 0x000fe2000fffe009 */
[----:B-1----:R-:W-:-:S04]  /*0230*/  UIADD3 UR5, UP0, UPT, UR6, 0x10, URZ ;  /* 0x0000001006057890 */ /* 0x002fc8000ff1e0ff */
[----:B------:R-:W-:-:S12]  /*0240*/  UIADD3.X UR4, UPT, UPT, URZ, UR7, URZ, UP0, !UPT ;  /* 0x00000007ff047290 */ /* 0x000fd800087fe4ff */
.L_x_2:
[----:B------:R-:W1:Y:S01]  /*0250*/  LDC.64 R18, c[0x0][0x388] ;  /* 0x0000e200ff127b82 */ /* 0x000e620000000a00 */
[----:B------:R-:W-:Y:S02]  /*0260*/  MOV R20, UR5 ;  /* 0x0000000500147c02 */ /* 0x000fe40008000f00 */
[----:B------:R-:W-:-:S03]  /*0270*/  MOV R21, UR4 ;  /* 0x0000000400157c02 */ /* 0x000fc60008000f00 */
[----:B------:R-:W-:-:S05]  /*0280*/  IMAD.WIDE R20, R8, 0x4, R20 ;  /* 0x0000000408147825 */ /* 0x000fca00078e0214 */
[----:B0-----:R-:W2:Y:S04]  /*0290*/  LDG.E R12, desc[UR8][R20.64+-0x10] ;  /* 0xfffff008140c7981 */ /* 0x001ea8000c1e1900 */
[----:B------:R-:W3:Y:S04]  /*02a0*/  LDG.E R14, desc[UR8][R20.64+-0xc] ;  /* 0xfffff408140e7981 */ /* 0x000ee8000c1e1900 */
[----:B------:R-:W4:Y:S01]  /*02b0*/  LDG.E R28, desc[UR8][R20.64+-0x8] ;  /* 0xfffff808141c7981 */ /* 0x000f22000c1e1900 */
[----:B-1----:R-:W-:-:S03]  /*02c0*/  IMAD.WIDE.U32 R22, R29, 0x4, R18 ;  /* 0x000000041d167825 */ /* 0x002fc600078e0012 */
[----:B------:R-:W5:Y:S04]  /*02d0*/  LDG.E R16, desc[UR8][R20.64+-0x4] ;  /* 0xfffffc0814107981 */ /* 0x000f68000c1e1900 */
[----:B------:R-:W2:Y:S01]  /*02e0*/  LDG.E R23, desc[UR8][R22.64] ;  /* 0x0000000816177981 */ /* 0x000ea2000c1e1900 */
[----:B------:R-:W-:-:S04]  /*02f0*/  IMAD.WIDE.U32 R26, R9, 0x4, R18 ;  /* 0x00000004091a7825 */ /* 0x000fc800078e0012 */
[----:B--2---:R-:W-:Y:S01]  /*0300*/  FFMA R10, R12, R23, R10 ;  /* 0x000000170c0a7223 */ /* 0x004fe2000000000a */
[--C-:B------:R-:W-:Y:S01]  /*0310*/  IMAD.WIDE.U32 R22, R5, 0x4, R18.reuse ;  /* 0x0000000405167825 */ /* 0x100fe200078e0012 */
[----:B------:R0:W3:Y:S05]  /*0320*/  LDG.E R12, desc[UR8][R26.64] ;  /* 0x000000081a0c7981 */ /* 0x0000ea000c1e1900 */
[----:B------:R-:W4:Y:S01]  /*0330*/  LDG.E R23, desc[UR8][R22.64] ;  /* 0x0000000816177981 */ /* 0x000f22000c1e1900 */
[----:B0-----:R-:W-:-:S05]  /*0340*/  IMAD.WIDE.U32 R26, R11, 0x4, R18 ;  /* 0x000000040b1a7825 */ /* 0x001fca00078e0012 */
[----:B------:R0:W5:Y:S02]  /*0350*/  LDG.E R24, desc[UR8][R26.64] ;  /* 0x000000081a187981 */ /* 0x000164000c1e1900 */
[----:B0-----:R-:W-:-:S04]  /*0360*/  IMAD.WIDE.U32 R26, R13, 0x4, R18 ;  /* 0x000000040d1a7825 */ /* 0x001fc800078e0012 */
[----:B---3--:R-:W-:Y:S02]  /*0370*/  FFMA R10, R14, R12, R10 ;  /* 0x0000000c0e0a7223 */ /* 0x008fe4000000000a */
[----:B------:R-:W2:Y:S02]  /*0380*/  LDG.E R14, desc[UR8][R20.64+0x4] ;  /* 0x00000408140e7981 */ /* 0x000ea4000c1e1900 */
[----:B----4-:R-:W-:Y:S01]  /*0390*/  FFMA R10, R28, R23, R10 ;  /* 0x000000171c0a7223 */ /* 0x010fe2000000000a */
[----:B------:R-:W-:Y:S01]  /*03a0*/  IMAD.WIDE.U32 R22, R15, 0x4, R18 ;  /* 0x000000040f167825 */ /* 0x000fe200078e0012 */
[----:B------:R-:W3:Y:S04]  /*03b0*/  LDG.E R12, desc[UR8][R20.64+0x8] ;  /* 0x00000808140c7981 */ /* 0x000ee8000c1e1900 */
[----:B------:R-:W4:Y:S01]  /*03c0*/  LDG.E R28, desc[UR8][R20.64+0xc] ;  /* 0x00000c08141c7981 */ /* 0x000f22000c1e1900 */
[----:B-----5:R-:W-:-:S03]  /*03d0*/  FFMA R10, R16, R24, R10 ;  /* 0x00000018100a7223 */ /* 0x020fc6000000000a */
[----:B------:R-:W2:Y:S04]  /*03e0*/  LDG.E R23, desc[UR8][R22.64] ;  /* 0x0000000816177981 */ /* 0x000ea8000c1e1900 */
[----:B------:R0:W5:Y:S04]  /*03f0*/  LDG.E R24, desc[UR8][R26.64] ;  /* 0x000000081a187981 */ /* 0x000168000c1e1900 */
[----:B------:R-:W5:Y:S01]  /*0400*/  LDG.E R16, desc[UR8][R20.64] ;  /* 0x0000000814107981 */ /* 0x000f62000c1e1900 */
[----:B0-----:R-:W-:-:S04]  /*0410*/  IMAD.WIDE.U32 R26, R17, 0x4, R18 ;  /* 0x00000004111a7825 */ /* 0x001fc800078e0012 */
[----:B------:R-:W-:Y:S02]  /*0420*/  IMAD.WIDE.U32 R18, R25, 0x4, R18 ;  /* 0x0000000419127825 */ /* 0x000fe400078e0012 */
[----:B------:R-:W3:Y:S04]  /*0430*/  LDG.E R27, desc[UR8][R26.64] ;  /* 0x000000081a1b7981 */ /* 0x000ee8000c1e1900 */
[----:B------:R-:W4:Y:S01]  /*0440*/  LDG.E R19, desc[UR8][R18.64] ;  /* 0x0000000812137981 */ /* 0x000f22000c1e1900 */
[----:B------:R-:W-:-:S04]  /*0450*/  IADD3 R6, PT, PT, R6, 0x8, RZ ;  /* 0x0000000806067810 */ /* 0x000fc80007ffe0ff */
[----:B------:R-:W-:Y:S02]  /*0460*/  ISETP.NE.AND P1, PT, R6, RZ, PT ;  /* 0x000000ff0600720c */ /* 0x000fe40003f25270 */
[C---:B------:R-:W-:Y:S02]  /*0470*/  LEA R9, R0.reuse, R9, 0x3 ;  /* 0x0000000900097211 */ /* 0x040fe400078e18ff */
[C---:B------:R-:W-:Y:S02]  /*0480*/  LEA R5, R0.reuse, R5, 0x3 ;  /* 0x0000000500057211 */ /* 0x040fe400078e18ff */
[C---:B------:R-:W-:Y:S02]  /*0490*/  LEA R11, R0.reuse, R11, 0x3 ;  /* 0x0000000b000b7211 */ /* 0x040fe400078e18ff */
[C---:B------:R-:W-:Y:S02]  /*04a0*/  LEA R13, R0.reuse, R13, 0x3 ;  /* 0x0000000d000d7211 */ /* 0x040fe400078e18ff */
[----:B------:R-:W-:-:S02]  /*04b0*/  LEA R15, R0, R15, 0x3 ;  /* 0x0000000f000f7211 */ /* 0x000fc400078e18ff */
[C---:B------:R-:W-:Y:S02]  /*04c0*/  LEA R17, R0.reuse, R17, 0x3 ;  /* 0x0000001100117211 */ /* 0x040fe400078e18ff */
[C---:B------:R-:W-:Y:S02]  /*04d0*/  LEA R25, R0.reuse, R25, 0x3 ;  /* 0x0000001900197211 */ /* 0x040fe400078e18ff */
[----:B------:R-:W-:Y:S02]  /*04e0*/  LEA R29, R0, R29, 0x3 ;  /* 0x0000001d001d7211 */ /* 0x000fe400078e18ff */
[----:B------:R-:W-:Y:S01]  /*04f0*/  IADD3 R8, PT, PT, R8, 0x8, RZ ;  /* 0x0000000808087810 */ /* 0x000fe20007ffe0ff */
[----:B-----5:R-:W-:-:S04]  /*0500*/  FFMA R10, R16, R24, R10 ;  /* 0x00000018100a7223 */ /* 0x020fc8000000000a */
[----:B--2---:R-:W-:-:S04]  /*0510*/  FFMA R10, R14, R23, R10 ;  /* 0x000000170e0a7223 */ /* 0x004fc8000000000a */
[----:B---3--:R-:W-:-:S04]  /*0520*/  FFMA R10, R12, R27, R10 ;  /* 0x0000001b0c0a7223 */ /* 0x008fc8000000000a */
[----:B----4-:R-:W-:Y:S01]  /*0530*/  FFMA R10, R28, R19, R10 ;  /* 0x000000131c0a7223 */ /* 0x010fe2000000000a */
[----:B------:R-:W-:Y:S06]  /*0540*/  @P1 BRA `(.L_x_2) ;  /* 0xfffffffc00401947 */ /* 0x000fec000383ffff */
.L_x_1:
[----:B------:R-:W-:Y:S05]  /*0550*/  @!P0 BRA `(.L_x_3) ;  /* 0x0000000000e48947 */ /* 0x000fea0003800000 */
[----:B------:R-:W-:Y:S02]  /*0560*/  ISETP.GE.U32.AND P0, PT, R2, 0x4, PT ;  /* 0x000000040200780c */ /* 0x000fe40003f06070 */
[----:B------:R-:W-:-:S04]  /*0570*/  LOP3.LUT R6, R0, 0x3, RZ, 0xc0, !PT ;  /* 0x0000000300067812 */ /* 0x000fc800078ec0ff */
[----:B------:R-:W-:-:S07]  /*0580*/  ISETP.NE.AND P1, PT, R6, RZ, PT ;  /* 0x000000ff0600720c */ /* 0x000fce0003f25270 */
[----:B------:R-:W-:Y:S06]  /*0590*/  @!P0 BRA `(.L_x_4) ;  /* 0x0000000000648947 */ /* 0x000fec0003800000 */
[----:B------:R-:W1:Y:S01]  /*05a0*/  LDC.64 R8, c[0x0][0x388] ;  /* 0x0000e200ff087b82 */ /* 0x000e620000000a00 */
[----:B------:R-:W-:Y:S01]  /*05b0*/  IMAD R19, R7, R0, R3 ;  /* 0x0000000007137224 */ /* 0x000fe200078e0203 */
[----:B------:R-:W-:-:S04]  /*05c0*/  IADD3 R5, PT, PT, R4, R7, RZ ;  /* 0x0000000704057210 */ /* 0x000fc80007ffe0ff */
[-C--:B------:R-:W-:Y:S02]  /*05d0*/  IADD3 R17, PT, PT, R19, R0.reuse, RZ ;  /* 0x0000000013117210 */ /* 0x080fe40007ffe0ff */
[----:B------:R-:W2:Y:S02]  /*05e0*/  LDC.64 R12, c[0x0][0x380] ;  /* 0x0000e000ff0c7b82 */ /* 0x000ea40000000a00 */
[----:B------:R-:W-:Y:S01]  /*05f0*/  IADD3 R11, PT, PT, R17, R0, RZ ;  /* 0x00000000110b7210 */ /* 0x000fe20007ffe0ff */
[----:B-1----:R-:W-:-:S04]  /*0600*/  IMAD.WIDE.U32 R18, R19, 0x4, R8 ;  /* 0x0000000413127825 */ /* 0x002fc800078e0008 */
[----:B------:R-:W-:Y:S02]  /*0610*/  IMAD.WIDE.U32 R16, R17, 0x4, R8 ;  /* 0x0000000411107825 */ /* 0x000fe400078e0008 */
[----:B0-----:R-:W3:Y:S02]  /*0620*/  LDG.E R18, desc[UR8][R18.64] ;  /* 0x0000000812127981 */ /* 0x001ee4000c1e1900 */
[----:B--2---:R-:W-:Y:S02]  /*0630*/  IMAD.WIDE R12, R5, 0x4, R12 ;  /* 0x00000004050c7825 */ /* 0x004fe400078e020c */
[----:B------:R-:W2:Y:S02]  /*0640*/  LDG.E R16, desc[UR8][R16.64] ;  /* 0x0000000810107981 */ /* 0x000ea4000c1e1900 */
[C-C-:B------:R-:W-:Y:S01]  /*0650*/  IMAD.WIDE.U32 R14, R11.reuse, 0x4, R8.reuse ;  /* 0x000000040b0e7825 */ /* 0x140fe200078e0008 */
[----:B------:R-:W-:Y:S01]  /*0660*/  IADD3 R11, PT, PT, R11, R0, RZ ;  /* 0x000000000b0b7210 */ /* 0x000fe20007ffe0ff */
[----:B------:R-:W3:Y:S04]  /*0670*/  LDG.E R5, desc[UR8][R12.64] ;  /* 0x000000080c057981 */ /* 0x000ee8000c1e1900 */
[----:B------:R-:W2:Y:S01]  /*0680*/  LDG.E R2, desc[UR8][R12.64+0x4] ;  /* 0x000004080c027981 */ /* 0x000ea2000c1e1900 */
[----:B------:R-:W-:-:S03]  /*0690*/  IMAD.WIDE.U32 R8, R11, 0x4, R8 ;  /* 0x000000040b087825 */ /* 0x000fc600078e0008 */
[----:B------:R-:W4:Y:S04]  /*06a0*/  LDG.E R14, desc[UR8][R14.64] ;  /* 0x000000080e0e7981 */ /* 0x000f28000c1e1900 */
[----:B------:R-:W4:Y:S04]  /*06b0*/  LDG.E R11, desc[UR8][R12.64+0x8] ;  /* 0x000008080c0b7981 */ /* 0x000f28000c1e1900 */
[----:B------:R-:W5:Y:S04]  /*06c0*/  LDG.E R21, desc[UR8][R12.64+0xc] ;  /* 0x00000c080c157981 */ /* 0x000f68000c1e1900 */
[----:B------:R-:W5:Y:S01]  /*06d0*/  LDG.E R8, desc[UR8][R8.64] ;  /* 0x0000000808087981 */ /* 0x000f62000c1e1900 */
[----:B------:R-:W-:Y:S01]  /*06e0*/  IADD3 R7, PT, PT, R7, 0x4, RZ ;  /* 0x0000000407077810 */ /* 0x000fe20007ffe0ff */
[----:B---3--:R-:W-:-:S04]  /*06f0*/  FFMA R5, R5, R18, R10 ;  /* 0x0000001205057223 */ /* 0x008fc8000000000a */
[----:B--2---:R-:W-:-:S04]  /*0700*/  FFMA R2, R2, R16, R5 ;  /* 0x0000001002027223 */ /* 0x004fc80000000005 */
[----:B----4-:R-:W-:-:S04]  /*0710*/  FFMA R2, R11, R14, R2 ;  /* 0x0000000e0b027223 */ /* 0x010fc80000000002 */
[----:B-----5:R-:W-:-:S07]  /*0720*/  FFMA R10, R21, R8, R2 ;  /* 0x00000008150a7223 */ /* 0x020fce0000000002 */
.L_x_4:
[----:B------:R-:W-:Y:S05]  /*0730*/  @!P1 BRA `(.L_x_3) ;  /* 0x00000000006c9947 */ /* 0x000fea0003800000 */
[----:B------:R-:W1:Y:S01]  /*0740*/  LDC.64 R18, c[0x0][0x388] ;  /* 0x0000e200ff127b82 */ /* 0x000e620000000a00 */
[----:B------:R-:W-:Y:S02]  /*0750*/  ISETP.NE.AND P0, PT, R6, 0x1, PT ;  /* 0x000000010600780c */ /* 0x000fe40003f05270 */
[----:B------:R-:W-:-:S04]  /*0760*/  LOP3.LUT R2, R0, 0x1, RZ, 0xc0, !PT ;  /* 0x0000000100027812 */ /* 0x000fc800078ec0ff */
[----:B------:R-:W-:Y:S01]  /*0770*/  ISETP.NE.U32.AND P1, PT, R2, 0x1, PT ;  /* 0x000000010200780c */ /* 0x000fe20003f25070 */
[----:B------:R-:W2:Y:S06]  /*0780*/  LDC.64 R8, c[0x0][0x380] ;  /* 0x0000e000ff087b82 */ /* 0x000eac0000000a00 */
[C---:B------:R-:W-:Y:S01]  /*0790*/  @P0 IMAD R17, R7.reuse, R0, R3 ;  /* 0x0000000007110224 */ /* 0x040fe200078e0203 */
[----:B------:R-:W-:Y:S01]  /*07a0*/  @P0 IADD3 R5, PT, PT, R4, R7, RZ ;  /* 0x0000000704050210 */ /* 0x000fe20007ffe0ff */
[----:B------:R-:W3:Y:S01]  /*07b0*/  LDC.64 R14, c[0x0][0x380] ;  /* 0x0000e000ff0e7b82 */ /* 0x000ee20000000a00 */
[----:B------:R-:W-:-:S02]  /*07c0*/  @P0 IADD3 R7, PT, PT, R7, 0x2, RZ ;  /* 0x0000000207070810 */ /* 0x000fc40007ffe0ff */
[----:B------:R-:W-:-:S05]  /*07d0*/  @P0 IADD3 R11, PT, PT, R17, R0, RZ ;  /* 0x00000000110b0210 */ /* 0x000fca0007ffe0ff */
[----:B------:R-:W4:Y:S01]  /*07e0*/  LDC.64 R12, c[0x0][0x388] ;  /* 0x0000e200ff0c7b82 */ /* 0x000f220000000a00 */
[----:B-1----:R-:W-:-:S04]  /*07f0*/  @P0 IMAD.WIDE.U32 R16, R17, 0x4, R18 ;  /* 0x0000000411100825 */ /* 0x002fc800078e0012 */
[----:B------:R-:W-:Y:S02]  /*0800*/  @P0 IMAD.WIDE.U32 R18, R11, 0x4, R18 ;  /* 0x000000040b120825 */ /* 0x000fe400078e0012 */
[----:B0-----:R-:W5:Y:S02]  /*0810*/  @P0 LDG.E R16, desc[UR8][R16.64] ;  /* 0x0000000810100981 */ /* 0x001f64000c1e1900 */
[----:B--2---:R-:W-:Y:S01]  /*0820*/  @P0 IMAD.WIDE R8, R5, 0x4, R8 ;  /* 0x0000000405080825 */ /* 0x004fe200078e0208 */
[----:B------:R-:W-:Y:S01]  /*0830*/  @!P1 IADD3 R5, PT, PT, R4, R7, RZ ;  /* 0x0000000704059210 */ /* 0x000fe20007ffe0ff */
[----:B------:R-:W2:Y:S02]  /*0840*/  @P0 LDG.E R18, desc[UR8][R18.64] ;  /* 0x0000000812120981 */ /* 0x000ea4000c1e1900 */
[----:B------:R-:W-:Y:S02]  /*0850*/  @!P1 IMAD R7, R7, R0, R3 ;  /* 0x0000000007079224 */ /* 0x000fe400078e0203 */
[----:B------:R-:W5:Y:S01]  /*0860*/  @P0 LDG.E R11, desc[UR8][R8.64] ;  /* 0x00000008080b0981 */ /* 0x000f62000c1e1900 */
[----:B---3--:R-:W-:-:S03]  /*0870*/  @!P1 IMAD.WIDE R14, R5, 0x4, R14 ;  /* 0x00000004050e9825 */ /* 0x008fc600078e020e */
[----:B------:R-:W2:Y:S04]  /*0880*/  @P0 LDG.E R0, desc[UR8][R8.64+0x4] ;  /* 0x0000040808000981 */ /* 0x000ea8000c1e1900 */
[----:B------:R-:W3:Y:S01]  /*0890*/  @!P1 LDG.E R15, desc[UR8][R14.64] ;  /* 0x000000080e0f9981 */ /* 0x000ee2000c1e1900 */
[----:B----4-:R-:W-:-:S06]  /*08a0*/  @!P1 IMAD.WIDE.U32 R12, R7, 0x4, R12 ;  /* 0x00000004070c9825 */ /* 0x010fcc00078e000c */
[----:B------:R-:W3:Y:S01]  /*08b0*/  @!P1 LDG.E R12, desc[UR8][R12.64] ;  /* 0x000000080c0c9981 */ /* 0x000ee2000c1e1900 */
[----:B-----5:R-:W-:-:S04]  /*08c0*/  @P0 FFMA R11, R11, R16, R10 ;  /* 0x000000100b0b0223 */ /* 0x020fc8000000000a */
[----:B--2---:R-:W-:-:S04]  /*08d0*/  @P0 FFMA R10, R0, R18, R11 ;  /* 0x00000012000a0223 */ /* 0x004fc8000000000b */
[----:B---3--:R-:W-:-:S07]  /*08e0*/  @!P1 FFMA R10, R15, R12, R10 ;  /* 0x0000000c0f0a9223 */ /* 0x008fce000000000a */
.L_x_3:
[----:B------:R-:W1:Y:S01]  /*08f0*/  LDC.64 R6, c[0x0][0x390] ;  /* 0x0000e400ff067b82 */ /* 0x000e620000000a00 */
[----:B------:R-:W-:-:S05]  /*0900*/  IADD3 R3, PT, PT, R3, R4, RZ ;  /* 0x0000000403037210 */ /* 0x000fca0007ffe0ff */
[----:B-1----:R-:W-:-:S05]  /*0910*/  IMAD.WIDE R2, R3, 0x4, R6 ;  /* 0x0000000403027825 */ /* 0x002fca00078e0206 */
[----:B0-----:R-:W-:Y:S01]  /*0920*/  STG.E desc[UR8][R2.64], R10 ;  /* 0x0000000a02007986 */ /* 0x001fe2000c101908 */
[----:B------:R-:W-:Y:S05]  /*0930*/  EXIT ;  /* 0x000000000000794d */ /* 0x000fea0003800000 */
.L_x_5:
        /* <DEDUP_REMOVED lines=12> */
.L_x_8:


//--------------------- .nv.shared.reserved.0     --------------------------
	.section	.nv.shared.reserved.0,"aw",@nobits
	.weak		__nv_reservedSMEM_offset_0_alias
	.size		__nv_reservedSMEM_offset_0_alias, 0, 64
	.other		__nv_reservedSMEM_offset_0_alias,@"STO_CUDA_RESERVED_SHARED STV_DEFAULT"
__nv_reservedSMEM_offset_0_alias:
	.zero		0
	.zero		64


//--------------------- .nv.constant0._Z10blurKernelPhS_ii --------------------------
	.section	.nv.constant0._Z10blurKernelPhS_ii,"a",@progbits
	.sectionflags	@""
	.align	4
.nv.constant0._Z10blurKernelPhS_ii:
	.zero		920


//--------------------- .nv.constant0._Z15matrixMulKernelPfS_S_i --------------------------
	.section	.nv.constant0._Z15matrixMulKernelPfS_S_i,"a",@progbits
	.sectionflags	@""
	.align	4
.nv.constant0._Z15matrixMulKernelPfS_S_i:
	.zero		924


//--------------------- SYMBOLS --------------------------

	.type		.nv.reservedSmem.offset0,@object
	.size		.nv.reservedSmem.offset0,0x4
